	.headerflags	@"EF_CUDA_TEXMODE_UNIFIED EF_CUDA_64BIT_ADDRESS EF_CUDA_ACCELERATORS EF_CUDA_SM90 EF_CUDA_VIRTUAL_SM(EF_CUDA_SM90)"
	.elftype	@"ET_EXEC"


//--------------------- .nv.info                  --------------------------
	.section	.nv.info,"",@"SHT_CUDA_INFO"
	.align	4


	//----- nvinfo : EIATTR_REGCOUNT
	.align		4
        /*0000*/ 	.byte	0x04, 0x2f
        /*0002*/ 	.short	(.L_3 - .L_2)
	.align		4
.L_2:
        /*0004*/ 	.word	index@(triton_poi_fused__native_batch_norm_legit_no_training_convolution_13)
        /*0008*/ 	.word	0x00000016


	//----- nvinfo : EIATTR_MIN_STACK_SIZE
	.align		4
.L_3:
        /*000c*/ 	.byte	0x04, 0x12
        /*000e*/ 	.short	(.L_5 - .L_4)
	.align		4
.L_4:
        /*0010*/ 	.word	index@(triton_poi_fused__native_batch_norm_legit_no_training_convolution_13)
        /*0014*/ 	.word	0x00000000


	//----- nvinfo : EIATTR_FRAME_SIZE
	.align		4
.L_5:
        /*0018*/ 	.byte	0x04, 0x11
        /*001a*/ 	.short	(.L_7 - .L_6)
	.align		4
.L_6:
        /*001c*/ 	.word	index@(triton_poi_fused__native_batch_norm_legit_no_training_convolution_13)
        /*0020*/ 	.word	0x00000000


	//----- nvinfo : EIATTR_MIN_STACK_SIZE
	.align		4
.L_7:
        /*0024*/ 	.byte	0x04, 0x12
        /*0026*/ 	.short	(.L_9 - .L_8)
	.align		4
.L_8:
        /*0028*/ 	.word	index@(triton_poi_fused__native_batch_norm_legit_no_training_convolution_13)
        /*002c*/ 	.word	0x00000000
.L_9:


//--------------------- .nv.info.triton_poi_fused__native_batch_norm_legit_no_training_convolution_13 --------------------------
	.section	.nv.info.triton_poi_fused__native_batch_norm_legit_no_training_convolution_13,"",@"SHT_CUDA_INFO"
	.sectionflags	@""
	.align	4


	//----- nvinfo : EIATTR_CUDA_API_VERSION
	.align		4
        /*0000*/ 	.byte	0x04, 0x37
        /*0002*/ 	.short	(.L_11 - .L_10)
.L_10:
        /*0004*/ 	.word	0x0000007c


	//----- nvinfo : EIATTR_KPARAM_INFO
	.align		4
.L_11:
        /*0008*/ 	.byte	0x04, 0x17
        /*000a*/ 	.short	(.L_13 - .L_12)
.L_12:
        /*000c*/ 	.word	0x00000000
        /*0010*/ 	.short	0x0007
        /*0012*/ 	.short	0x0038
        /*0014*/ 	.byte	0x00, 0xf0, 0x11, 0x00


	//----- nvinfo : EIATTR_KPARAM_INFO
	.align		4
.L_13:
        /*0018*/ 	.byte	0x04, 0x17
        /*001a*/ 	.short	(.L_15 - .L_14)
.L_14:
        /*001c*/ 	.word	0x00000000
        /*0020*/ 	.short	0x0006
        /*0022*/ 	.short	0x0030
        /*0024*/ 	.byte	0x00, 0xf4, 0x21, 0x00


	//----- nvinfo : EIATTR_KPARAM_INFO
	.align		4
.L_15:
        /*0028*/ 	.byte	0x04, 0x17
        /*002a*/ 	.short	(.L_17 - .L_16)
.L_16:
        /*002c*/ 	.word	0x00000000
        /*0030*/ 	.short	0x0005
        /*0032*/ 	.short	0x0028
        /*0034*/ 	.byte	0x00, 0xf4, 0x21, 0x00


	//----- nvinfo : EIATTR_KPARAM_INFO
	.align		4
.L_17:
        /*0038*/ 	.byte	0x04, 0x17
        /*003a*/ 	.short	(.L_19 - .L_18)
.L_18:
        /*003c*/ 	.word	0x00000000
        /*0040*/ 	.short	0x0004
        /*0042*/ 	.short	0x0020
        /*0044*/ 	.byte	0x00, 0xf4, 0x21, 0x00


	//----- nvinfo : EIATTR_KPARAM_INFO
	.align		4
.L_19:
        /*0048*/ 	.byte	0x04, 0x17
        /*004a*/ 	.short	(.L_21 - .L_20)
.L_20:
        /*004c*/ 	.word	0x00000000
        /*0050*/ 	.short	0x0003
        /*0052*/ 	.short	0x0018
        /*0054*/ 	.byte	0x00, 0xf4, 0x21, 0x00


	//----- nvinfo : EIATTR_KPARAM_INFO
	.align		4
.L_21:
        /*0058*/ 	.byte	0x04, 0x17
        /*005a*/ 	.short	(.L_23 - .L_22)
.L_22:
        /*005c*/ 	.word	0x00000000
        /*0060*/ 	.short	0x0002
        /*0062*/ 	.short	0x0010
        /*0064*/ 	.byte	0x00, 0xf4, 0x21, 0x00


	//----- nvinfo : EIATTR_KPARAM_INFO
	.align		4
.L_23:
        /*0068*/ 	.byte	0x04, 0x17
        /*006a*/ 	.short	(.L_25 - .L_24)
.L_24:
        /*006c*/ 	.word	0x00000000
        /*0070*/ 	.short	0x0001
        /*0072*/ 	.short	0x0008
        /*0074*/ 	.byte	0x00, 0xf4, 0x21, 0x00


	//----- nvinfo : EIATTR_KPARAM_INFO
	.align		4
.L_25:
        /*0078*/ 	.byte	0x04, 0x17
        /*007a*/ 	.short	(.L_27 - .L_26)
.L_26:
        /*007c*/ 	.word	0x00000000
        /*0080*/ 	.short	0x0000
        /*0082*/ 	.short	0x0000
        /*0084*/ 	.byte	0x00, 0xf4, 0x21, 0x00


	//----- nvinfo : EIATTR_SPARSE_MMA_MASK
	.align		4
.L_27:
        /*0088*/ 	.byte	0x03, 0x50
        /*008a*/ 	.short	0x0000


	//----- nvinfo : EIATTR_MAXREG_COUNT
	.align		4
        /*008c*/ 	.byte	0x03, 0x1b
        /*008e*/ 	.short	0x00ff


	//----- nvinfo : EIATTR_EXIT_INSTR_OFFSETS
	.align		4
        /*0090*/ 	.byte	0x04, 0x1c
        /*0092*/ 	.short	(.L_29 - .L_28)


	//   ....[0]....
.L_28:
        /*0094*/ 	.word	0x00000370


	//----- nvinfo : EIATTR_REQNTID
	.align		4
.L_29:
        /*0098*/ 	.byte	0x04, 0x10
        /*009a*/ 	.short	(.L_31 - .L_30)
.L_30:
        /*009c*/ 	.word	0x00000100
        /*00a0*/ 	.word	0x00000001
        /*00a4*/ 	.word	0x00000001


	//----- nvinfo : EIATTR_CBANK_PARAM_SIZE
	.align		4
.L_31:
        /*00a8*/ 	.byte	0x03, 0x19
        /*00aa*/ 	.short	0x003c


	//----- nvinfo : EIATTR_PARAM_CBANK
	.align		4
        /*00ac*/ 	.byte	0x04, 0x0a
        /*00ae*/ 	.short	(.L_33 - .L_32)
	.align		4
.L_32:
        /*00b0*/ 	.word	index@(.nv.constant0.triton_poi_fused__native_batch_norm_legit_no_training_convolution_13)
        /*00b4*/ 	.short	0x0210
        /*00b6*/ 	.short	0x003c


	//----- nvinfo : EIATTR_SW_WAR
	.align		4
.L_33:
        /*00b8*/ 	.byte	0x04, 0x36
        /*00ba*/ 	.short	(.L_35 - .L_34)
.L_34:
        /*00bc*/ 	.word	0x00000008
.L_35:


//--------------------- .nv.callgraph             --------------------------
	.section	.nv.callgraph,"",@"SHT_CUDA_CALLGRAPH"
	.align	4
	.sectionentsize	8
	.align		4
        /*0000*/ 	.word	0x00000000
	.align		4
        /*0004*/ 	.word	0xffffffff
	.align		4
        /*0008*/ 	.word	0x00000000
	.align		4
        /*000c*/ 	.word	0xfffffffe
	.align		4
        /*0010*/ 	.word	0x00000000
	.align		4
        /*0014*/ 	.word	0xfffffffd
	.align		4
        /*0018*/ 	.word	0x00000000
	.align		4
        /*001c*/ 	.word	0xfffffffc


//--------------------- .nv.constant4             --------------------------
	.section	.nv.constant4,"a",@progbits
	.align	8
	.align		8
.nv.constant4:
        /*0000*/ 	.dword	_$_str
	.align		8
        /*0008*/ 	.dword	_$_str_$_2


//--------------------- .text.triton_poi_fused__native_batch_norm_legit_no_training_convolution_13 --------------------------
	.section	.text.triton_poi_fused__native_batch_norm_legit_no_training_convolution_13,"ax",@progbits
	.align	128
        .global         triton_poi_fused__native_batch_norm_legit_no_training_convolution_13
        .type           triton_poi_fused__native_batch_norm_legit_no_training_convolution_13,@function
        .size           triton_poi_fused__native_batch_norm_legit_no_training_convolution_13,(.L_x_1 - triton_poi_fused__native_batch_norm_legit_no_training_convolution_13)
        .other          triton_poi_fused__native_batch_norm_legit_no_training_convolution_13,@"STO_CUDA_ENTRY STV_DEFAULT"
triton_poi_fused__native_batch_norm_legit_no_training_convolution_13:
.text.triton_poi_fused__native_batch_norm_legit_no_training_convolution_13:
[----:B------:R-:W-:Y:S01]  /*0000*/  LDC R1, c[0x0][0x28] ;  /* 0x00000a00ff017b82 */ /* 0x000fe20000000800 */
[----:B------:R-:W1:Y:S07]  /*0010*/  S2R R0, SR_TID.X ;  /* 0x0000000000007919 */ /* 0x000e6e0000002100 */
[----:B------:R-:W2:Y:S01]  /*0020*/  LDC.64 R14, c[0x0][0x228] ;  /* 0x00008a00ff0e7b82 */ /* 0x000ea20000000a00 */
[----:B------:R-:W-:Y:S01]  /*0030*/  ULDC.64 UR4, c[0x0][0x208] ;  /* 0x0000820000047ab9 */ /* 0x000fe20000000a00 */
[----:B------:R-:W3:Y:S06]  /*0040*/  S2R R5, SR_CTAID.X ;  /* 0x0000000000057919 */ /* 0x000eec0000002500 */
[----:B------:R-:W4:Y:S08]  /*0050*/  LDC.64 R10, c[0x0][0x218] ;  /* 0x00008600ff0a7b82 */ /* 0x000f300000000a00 */
[----:B------:R-:W5:Y:S08]  /*0060*/  LDC.64 R12, c[0x0][0x220] ;  /* 0x00008800ff0c7b82 */ /* 0x000f700000000a00 */
[----:B------:R-:W5:Y:S01]  /*0070*/  LDC.64 R16, c[0x0][0x230] ;  /* 0x00008c00ff107b82 */ /* 0x000f620000000a00 */
[----:B-1----:R-:W-:-:S02]  /*0080*/  SHF.L.U32 R0, R0, 0x1, RZ ;  /* 0x0000000100007819 */ /* 0x002fc400000006ff */
[----:B---3--:R-:W-:Y:S02]  /*0090*/  SHF.R.S32.HI R3, RZ, 0x16, R5 ;  /* 0x00000016ff037819 */ /* 0x008fe40000011405 */
[----:B------:R-:W-:Y:S02]  /*00a0*/  LOP3.LUT R0, R0, 0x1fe, RZ, 0xc0, !PT ;  /* 0x000001fe00007812 */ /* 0x000fe400078ec0ff */
[----:B------:R-:W-:Y:S02]  /*00b0*/  SGXT R3, R3, 0x1 ;  /* 0x000000010303781a */ /* 0x000fe40000000200 */
[----:B------:R-:W-:Y:S02]  /*00c0*/  LEA R0, R5, R0, 0x9 ;  /* 0x0000000005007211 */ /* 0x000fe400078e48ff */
[----:B------:R-:W1:Y:S02]  /*00d0*/  LDC.64 R4, c[0x0][0x238] ;  /* 0x00008e00ff047b82 */ /* 0x000e640000000a00 */
[----:B------:R-:W-:-:S04]  /*00e0*/  LEA.HI R3, R3, R0, RZ, 0xc ;  /* 0x0000000003037211 */ /* 0x000fc800078f60ff */
[----:B------:R-:W-:-:S04]  /*00f0*/  SHF.R.S32.HI R3, RZ, 0xc, R3 ;  /* 0x0000000cff037819 */ /* 0x000fc80000011403 */
[----:B------:R-:W-:-:S04]  /*0100*/  LEA.HI R2, R3, R3, RZ, 0x6 ;  /* 0x0000000303027211 */ /* 0x000fc800078f30ff */
[----:B------:R-:W-:-:S04]  /*0110*/  LOP3.LUT R2, R2, 0xffffffc0, RZ, 0xc0, !PT ;  /* 0xffffffc002027812 */ /* 0x000fc800078ec0ff */
[----:B------:R-:W-:Y:S02]  /*0120*/  IADD3 R19, R3, -R2, RZ ;  /* 0x8000000203137210 */ /* 0x000fe40007ffe0ff */
[----:B------:R-:W3:Y:S03]  /*0130*/  LDC.64 R2, c[0x0][0x210] ;  /* 0x00008400ff027b82 */ /* 0x000ee60000000a00 */
[----:B--2---:R-:W-:-:S05]  /*0140*/  IMAD.WIDE R14, R19, 0x4, R14 ;  /* 0x00000004130e7825 */ /* 0x004fca00078e020e */
[----:B------:R2:W2:Y:S01]  /*0150*/  LDG.E.EL R18, desc[UR4][R14.64] ;  /* 0x000000040e127981 */ /* 0x0004a2000c2e1900 */
[----:B----4-:R-:W-:-:S04]  /*0160*/  IMAD.WIDE R10, R19, 0x4, R10 ;  /* 0x00000004130a7825 */ /* 0x010fc800078e020a */
[----:B-----5:R-:W-:Y:S01]  /*0170*/  IMAD.WIDE R12, R19, 0x4, R12 ;  /* 0x00000004130c7825 */ /* 0x020fe200078e020c */
[----:B------:R4:W5:Y:S04]  /*0180*/  LDG.E.EL R8, desc[UR4][R10.64] ;  /* 0x000000040a087981 */ /* 0x000968000c2e1900 */
[----:B------:R-:W5:Y:S01]  /*0190*/  LDG.E.EL R9, desc[UR4][R12.64] ;  /* 0x000000040c097981 */ /* 0x000f62000c2e1900 */
[----:B---3--:R-:W-:-:S05]  /*01a0*/  IMAD.WIDE R2, R0, 0x4, R2 ;  /* 0x0000000400027825 */ /* 0x008fca00078e0202 */
[----:B------:R-:W5:Y:S01]  /*01b0*/  LDG.E.64 R6, desc[UR4][R2.64] ;  /* 0x0000000402067981 */ /* 0x000f62000c1e1b00 */
[----:B0-2---:R-:W-:-:S04]  /*01c0*/  IMAD.WIDE R14, R19, 0x4, R16 ;  /* 0x00000004130e7825 */ /* 0x005fc800078e0210 */
[----:B-1----:R-:W-:Y:S02]  /*01d0*/  IMAD.WIDE R16, R19, 0x4, R4 ;  /* 0x0000000413107825 */ /* 0x002fe400078e0204 */
[----:B------:R-:W2:Y:S01]  /*01e0*/  LDG.E.EL R14, desc[UR4][R14.64] ;  /* 0x000000040e0e7981 */ /* 0x000ea2000c2e1900 */
[----:B----4-:R-:W-:Y:S01]  /*01f0*/  HFMA2.MMA R10, -RZ, RZ, 1.625, 0 ;  /* 0x3e800000ff0a7435 */ /* 0x010fe200000001ff */
[----:B------:R-:W0:Y:S02]  /*0200*/  LDC.64 R4, c[0x0][0x240] ;  /* 0x00009000ff047b82 */ /* 0x000e240000000a00 */
[----:B------:R-:W2:Y:S01]  /*0210*/  LDG.E.EL R17, desc[UR4][R16.64] ;  /* 0x0000000410117981 */ /* 0x000ea2000c2e1900 */
[----:B0-----:R-:W-:-:S04]  /*0220*/  IMAD.WIDE R4, R0, 0x4, R4 ;  /* 0x0000000400047825 */ /* 0x001fc800078e0204 */
[----:B------:R-:W-:-:S04]  /*0230*/  FADD R18, R18, 9.9999997473787516356e-06 ;  /* 0x3727c5ac12127421 */ /* 0x000fc80000000000 */
[----:B------:R-:W0:Y:S02]  /*0240*/  MUFU.SQRT R19, R18 ;  /* 0x0000001200137308 */ /* 0x000e240000002000 */
[C---:B0-----:R-:W-:Y:S02]  /*0250*/  FSETP.GT.AND P0, PT, R19.reuse, 8.50705917302346158658e+37, PT ;  /* 0x7e8000001300780b */ /* 0x041fe40003f04000 */
[----:B------:R-:W-:-:S11]  /*0260*/  FSETP.GEU.AND P1, PT, R19, 1.175494350822287508e-38, PT ;  /* 0x008000001300780b */ /* 0x000fd60003f2e000 */
[----:B------:R-:W-:-:S04]  /*0270*/  @P0 FMUL R19, R19, 0.25 ;  /* 0x3e80000013130820 */ /* 0x000fc80000400000 */
[----:B------:R-:W-:-:S06]  /*0280*/  @!P1 FMUL R19, R19, 16777216 ;  /* 0x4b80000013139820 */ /* 0x000fcc0000400000 */
[----:B------:R-:W0:Y:S01]  /*0290*/  MUFU.RCP R19, R19 ;  /* 0x0000001300137308 */ /* 0x000e220000001000 */
[----:B------:R-:W-:Y:S01]  /*02a0*/  FSEL R10, R10, 1, P0 ;  /* 0x3f8000000a0a7808 */ /* 0x000fe20000000000 */
[--C-:B-----5:R-:W-:Y:S01]  /*02b0*/  FADD R6, R6, R8.reuse ;  /* 0x0000000806067221 */ /* 0x120fe20000000000 */
[----:B------:R-:W-:-:S03]  /*02c0*/  FADD R7, R7, R8 ;  /* 0x0000000807077221 */ /* 0x000fc60000000000 */
[----:B------:R-:W-:Y:S01]  /*02d0*/  @!P1 FMUL R10, R10, 16777216 ;  /* 0x4b8000000a0a9820 */ /* 0x000fe20000400000 */
[C---:B------:R-:W-:Y:S01]  /*02e0*/  FADD R8, -R9.reuse, R6 ;  /* 0x0000000609087221 */ /* 0x040fe20000000100 */
[----:B------:R-:W-:Y:S02]  /*02f0*/  FADD R9, -R9, R7 ;  /* 0x0000000709097221 */ /* 0x000fe40000000100 */
[----:B0-----:R-:W-:-:S04]  /*0300*/  FMUL R10, R19, R10 ;  /* 0x0000000a130a7220 */ /* 0x001fc80000400000 */
[-C--:B------:R-:W-:Y:S01]  /*0310*/  FMUL R8, R8, R10.reuse ;  /* 0x0000000a08087220 */ /* 0x080fe20000400000 */
[----:B------:R-:W-:-:S03]  /*0320*/  FMUL R10, R9, R10 ;  /* 0x0000000a090a7220 */ /* 0x000fc60000400000 */
[C-C-:B--2---:R-:W-:Y:S01]  /*0330*/  FFMA R8, R14.reuse, R8, R17.reuse ;  /* 0x000000080e087223 */ /* 0x144fe20000000011 */
[----:B------:R-:W-:Y:S01]  /*0340*/  FFMA R9, R14, R10, R17 ;  /* 0x0000000a0e097223 */ /* 0x000fe20000000011 */
[----:B------:R-:W-:Y:S04]  /*0350*/  STG.E.64 desc[UR4][R2.64], R6 ;  /* 0x0000000602007986 */ /* 0x000fe8000c101b04 */
[----:B------:R-:W-:Y:S01]  /*0360*/  STG.E.64 desc[UR4][R4.64], R8 ;  /* 0x0000000804007986 */ /* 0x000fe2000c101b04 */
[----:B------:R-:W-:Y:S05]  /*0370*/  EXIT ;  /* 0x000000000000794d */ /* 0x000fea0003800000 */
.L_x_0:
[----:B------:R-:W-:-:S00]  /*0380*/  BRA `(.L_x_0) ;  /* 0xfffffffc00fc7947 */ /* 0x000fc0000383ffff */
[----:B------:R-:W-:-:S00]  /*0390*/  NOP ;  /* 0x0000000000007918 */ /* 0x000fc00000000000 */
        /* <DEDUP_REMOVED lines=14> */
.L_x_1:


//--------------------- .nv.global.init           --------------------------
	.section	.nv.global.init,"aw",@progbits
.nv.global.init:
	.type		_$_str,@object
	.size		_$_str,(_$_str_$_2 - _$_str)
_$_str:
        /*0000*/ 	.byte	0x5f, 0x5f, 0x43, 0x55, 0x44, 0x41, 0x5f, 0x46, 0x54, 0x5a, 0x00
	.type		_$_str_$_2,@object
	.size		_$_str_$_2,(.L_1 - _$_str_$_2)
_$_str_$_2:
        /*000b*/ 	.byte	0x5f, 0x5f, 0x43, 0x55, 0x44, 0x41, 0x5f, 0x50, 0x52, 0x45, 0x43, 0x5f, 0x53, 0x51, 0x52, 0x54
        /*001b*/ 	.byte	0x00
.L_1:


//--------------------- .nv.constant0.triton_poi_fused__native_batch_norm_legit_no_training_convolution_13 --------------------------
	.section	.nv.constant0.triton_poi_fused__native_batch_norm_legit_no_training_convolution_13,"a",@progbits
	.sectionflags	@""
	.align	4
.nv.constant0.triton_poi_fused__native_batch_norm_legit_no_training_convolution_13:
	.zero		588
